//
// Generated by NVIDIA NVVM Compiler
//
// Compiler Build ID: CL-36424714
// Cuda compilation tools, release 13.0, V13.0.88
// Based on NVVM 20.0.0
//

.version 9.0
.target sm_100
.address_size 64

	// .globl	_Z10leaky_reluPKfPffii

.visible .entry _Z10leaky_reluPKfPffii(
	.param .u64 .ptr .align 1 _Z10leaky_reluPKfPffii_param_0,
	.param .u64 .ptr .align 1 _Z10leaky_reluPKfPffii_param_1,
	.param .f32 _Z10leaky_reluPKfPffii_param_2,
	.param .u32 _Z10leaky_reluPKfPffii_param_3,
	.param .u32 _Z10leaky_reluPKfPffii_param_4
)
{
	.reg .pred 	%p<5>;
	.reg .b32 	%r<14>;
	.reg .b32 	%f<5>;
	.reg .b64 	%rd<8>;

	ld.param.u64 	%rd1, [_Z10leaky_reluPKfPffii_param_0];
	ld.param.u64 	%rd2, [_Z10leaky_reluPKfPffii_param_1];
	ld.param.f32 	%f1, [_Z10leaky_reluPKfPffii_param_2];
	ld.param.u32 	%r4, [_Z10leaky_reluPKfPffii_param_3];
	ld.param.u32 	%r3, [_Z10leaky_reluPKfPffii_param_4];
	mov.u32 	%r6, %tid.x;
	mov.u32 	%r7, %ntid.x;
	mov.u32 	%r8, %ctaid.x;
	mad.lo.s32 	%r1, %r7, %r8, %r6;
	mov.u32 	%r9, %tid.y;
	mov.u32 	%r10, %ntid.y;
	mov.u32 	%r11, %ctaid.y;
	mad.lo.s32 	%r12, %r10, %r11, %r9;
	setp.ge.s32 	%p1, %r1, %r3;
	setp.ge.s32 	%p2, %r12, %r4;
	or.pred  	%p3, %p1, %p2;
	@%p3 bra 	$L__BB0_2;
	cvta.to.global.u64 	%rd3, %rd1;
	cvta.to.global.u64 	%rd4, %rd2;
	mad.lo.s32 	%r13, %r3, %r12, %r1;
	mul.wide.s32 	%rd5, %r13, 4;
	add.s64 	%rd6, %rd3, %rd5;
	ld.global.f32 	%f2, [%rd6];
	setp.gt.f32 	%p4, %f2, 0f00000000;
	mul.f32 	%f3, %f1, %f2;
	selp.f32 	%f4, %f2, %f3, %p4;
	add.s64 	%rd7, %rd4, %rd5;
	st.global.f32 	[%rd7], %f4;
$L__BB0_2:
	ret;

}


// ===== COMPILED SASS (sm_100) =====

	.target	sm_100

	.elftype	@"ET_EXEC"


//--------------------- .note.nv.tkinfo           --------------------------
	.section	.note.nv.tkinfo,"",@"SHT_NOTE"
	.sectionflags	@"SHF_NOTE_NV_TKINFO"
	.tkinfo
        /*0018*/ 	.word	0x00000002
        /*0030*/ 	.string	""
        /*0030*/ 	.string	"ptxas"
        /*0030*/ 	.string	"Cuda compilation tools, release 13.0, V13.0.88"
        /*0030*/ 	.string	"Build cuda_13.0.r13.0/compiler.36424714_0"
        /*0030*/ 	.string	"-arch sm_100 -m 64 "



//--------------------- .note.nv.cuinfo           --------------------------
	.section	.note.nv.cuinfo,"",@"SHT_NOTE"
	.sectionflags	@"SHF_NOTE_NV_CUINFO"
        /*0018*/ 	.short	0x0002
        /*001a*/ 	.short	0x0064
        /*001c*/ 	.short	0x0082
	.zero		2


//--------------------- .nv.info                  --------------------------
	.section	.nv.info,"",@"SHT_CUDA_INFO"
	.align	4


	//----- nvinfo : EIATTR_REGCOUNT
	.align		4
        /*0000*/ 	.byte	0x04, 0x2f
        /*0002*/ 	.short	(.L_1 - .L_0)
	.align		4
.L_0:
        /*0004*/ 	.word	index@(_Z10leaky_reluPKfPffii)
        /*0008*/ 	.word	0x0000000c


	//----- nvinfo : EIATTR_FRAME_SIZE
	.align		4
.L_1:
        /*000c*/ 	.byte	0x04, 0x11
        /*000e*/ 	.short	(.L_3 - .L_2)
	.align		4
.L_2:
        /*0010*/ 	.word	index@(_Z10leaky_reluPKfPffii)
        /*0014*/ 	.word	0x00000000


	//----- nvinfo : EIATTR_MIN_STACK_SIZE
	.align		4
.L_3:
        /*0018*/ 	.byte	0x04, 0x12
        /*001a*/ 	.short	(.L_5 - .L_4)
	.align		4
.L_4:
        /*001c*/ 	.word	index@(_Z10leaky_reluPKfPffii)
        /*0020*/ 	.word	0x00000000
.L_5:


//--------------------- .nv.compat                --------------------------
	.section	.nv.compat,"",@"SHT_CUDA_COMPAT_INFO"
	.align	4
        /*0000*/ 	.byte	0x02, 0x09, 0x00, 0x00, 0x02, 0x02, 0x01, 0x00, 0x02, 0x05, 0x05, 0x00, 0x03, 0x07, 0x01, 0x01
        /*0010*/ 	.byte	0x02, 0x03, 0x00, 0x00, 0x02, 0x06, 0x01, 0x00, 0x04, 0x0b, 0x08, 0x00, 0x09, 0x00, 0x00, 0x00
        /*0020*/ 	.byte	0x00, 0x00, 0x00, 0x00


//--------------------- .nv.info._Z10leaky_reluPKfPffii --------------------------
	.section	.nv.info._Z10leaky_reluPKfPffii,"",@"SHT_CUDA_INFO"
	.sectionflags	@""
	.align	4


	//----- nvinfo : EIATTR_CUDA_API_VERSION
	.align		4
        /*0000*/ 	.byte	0x04, 0x37
        /*0002*/ 	.short	(.L_7 - .L_6)
.L_6:
        /*0004*/ 	.word	0x00000082


	//----- nvinfo : EIATTR_KPARAM_INFO
	.align		4
.L_7:
        /*0008*/ 	.byte	0x04, 0x17
        /*000a*/ 	.short	(.L_9 - .L_8)
.L_8:
        /*000c*/ 	.word	0x00000000
        /*0010*/ 	.short	0x0004
        /*0012*/ 	.short	0x0018
        /*0014*/ 	.byte	0x00, 0xf0, 0x11, 0x00


	//----- nvinfo : EIATTR_KPARAM_INFO
	.align		4
.L_9:
        /*0018*/ 	.byte	0x04, 0x17
        /*001a*/ 	.short	(.L_11 - .L_10)
.L_10:
        /*001c*/ 	.word	0x00000000
        /*0020*/ 	.short	0x0003
        /*0022*/ 	.short	0x0014
        /*0024*/ 	.byte	0x00, 0xf0, 0x11, 0x00


	//----- nvinfo : EIATTR_KPARAM_INFO
	.align		4
.L_11:
        /*0028*/ 	.byte	0x04, 0x17
        /*002a*/ 	.short	(.L_13 - .L_12)
.L_12:
        /*002c*/ 	.word	0x00000000
        /*0030*/ 	.short	0x0002
        /*0032*/ 	.short	0x0010
        /*0034*/ 	.byte	0x00, 0xf0, 0x11, 0x00


	//----- nvinfo : EIATTR_KPARAM_INFO
	.align		4
.L_13:
        /*0038*/ 	.byte	0x04, 0x17
        /*003a*/ 	.short	(.L_15 - .L_14)
.L_14:
        /*003c*/ 	.word	0x00000000
        /*0040*/ 	.short	0x0001
        /*0042*/ 	.short	0x0008
        /*0044*/ 	.byte	0x00, 0xf5, 0x21, 0x00


	//----- nvinfo : EIATTR_KPARAM_INFO
	.align		4
.L_15:
        /*0048*/ 	.byte	0x04, 0x17
        /*004a*/ 	.short	(.L_17 - .L_16)
.L_16:
        /*004c*/ 	.word	0x00000000
        /*0050*/ 	.short	0x0000
        /*0052*/ 	.short	0x0000
        /*0054*/ 	.byte	0x00, 0xf5, 0x21, 0x00


	//----- nvinfo : EIATTR_SPARSE_MMA_MASK
	.align		4
.L_17:
        /*0058*/ 	.byte	0x03, 0x50
        /*005a*/ 	.short	0x0000


	//----- nvinfo : EIATTR_MAXREG_COUNT
	.align		4
        /*005c*/ 	.byte	0x03, 0x1b
        /*005e*/ 	.short	0x00ff


	//----- nvinfo : EIATTR_MERCURY_ISA_VERSION
	.align		4
        /*0060*/ 	.byte	0x03, 0x5f
        /*0062*/ 	.short	0x0101


	//----- nvinfo : EIATTR_VRC_CTA_INIT_COUNT
	.align		4
        /*0064*/ 	.byte	0x02, 0x4a
	.zero		1
	.zero		1


	//----- nvinfo : EIATTR_EXIT_INSTR_OFFSETS
	.align		4
        /*0068*/ 	.byte	0x04, 0x1c
        /*006a*/ 	.short	(.L_19 - .L_18)


	//   ....[0]....
.L_18:
        /*006c*/ 	.word	0x000000d0


	//   ....[1]....
        /*0070*/ 	.word	0x00000190


	//----- nvinfo : EIATTR_CBANK_PARAM_SIZE
	.align		4
.L_19:
        /*0074*/ 	.byte	0x03, 0x19
        /*0076*/ 	.short	0x001c


	//----- nvinfo : EIATTR_PARAM_CBANK
	.align		4
        /*0078*/ 	.byte	0x04, 0x0a
        /*007a*/ 	.short	(.L_21 - .L_20)
	.align		4
.L_20:
        /*007c*/ 	.word	index@(.nv.constant0._Z10leaky_reluPKfPffii)
        /*0080*/ 	.short	0x0380
        /*0082*/ 	.short	0x001c


	//----- nvinfo : EIATTR_SW_WAR
	.align		4
.L_21:
        /*0084*/ 	.byte	0x04, 0x36
        /*0086*/ 	.short	(.L_23 - .L_22)
.L_22:
        /*0088*/ 	.word	0x00000008
.L_23:


//--------------------- .nv.callgraph             --------------------------
	.section	.nv.callgraph,"",@"SHT_CUDA_CALLGRAPH"
	.align	4
	.sectionentsize	8
	.align		4
        /*0000*/ 	.word	0x00000000
	.align		4
        /*0004*/ 	.word	0xffffffff
	.align		4
        /*0008*/ 	.word	0x00000000
	.align		4
        /*000c*/ 	.word	0xfffffffe
	.align		4
        /*0010*/ 	.word	0x00000000
	.align		4
        /*0014*/ 	.word	0xfffffffd
	.align		4
        /*0018*/ 	.word	0x00000000
	.align		4
        /*001c*/ 	.word	0xfffffffc


//--------------------- .text._Z10leaky_reluPKfPffii --------------------------
	.section	.text._Z10leaky_reluPKfPffii,"ax",@progbits
	.align	128
        .global         _Z10leaky_reluPKfPffii
        .type           _Z10leaky_reluPKfPffii,@function
        .size           _Z10leaky_reluPKfPffii,(.L_x_1 - _Z10leaky_reluPKfPffii)
        .other          _Z10leaky_reluPKfPffii,@"STO_CUDA_ENTRY STV_DEFAULT"
_Z10leaky_reluPKfPffii:
.text._Z10leaky_reluPKfPffii:
[----:B------:R-:W-:Y:S01]  /*0000*/  LDC R1, c[0x0][0x37c] ;  /* 0x0000df00ff017b82 */ /* 0x000fe20000000800 */
[----:B------:R-:W0:Y:S01]  /*0010*/  S2R R5, SR_TID.Y ;  /* 0x0000000000057919 */ /* 0x000e220000002200 */
[----:B------:R-:W1:Y:S01]  /*0020*/  LDCU UR4, c[0x0][0x360] ;  /* 0x00006c00ff0477ac */ /* 0x000e620008000800 */
[----:B------:R-:W0:Y:S01]  /*0030*/  S2R R2, SR_CTAID.Y ;  /* 0x0000000000027919 */ /* 0x000e220000002600 */
[----:B------:R-:W0:Y:S01]  /*0040*/  LDCU UR5, c[0x0][0x364] ;  /* 0x00006c80ff0577ac */ /* 0x000e220008000800 */
[----:B------:R-:W1:Y:S01]  /*0050*/  S2R R0, SR_TID.X ;  /* 0x0000000000007919 */ /* 0x000e620000002100 */
[----:B------:R-:W2:Y:S01]  /*0060*/  LDCU UR6, c[0x0][0x394] ;  /* 0x00007280ff0677ac */ /* 0x000ea20008000800 */
[----:B------:R-:W1:Y:S01]  /*0070*/  S2R R3, SR_CTAID.X ;  /* 0x0000000000037919 */ /* 0x000e620000002500 */
[----:B------:R-:W3:Y:S01]  /*0080*/  LDCU UR7, c[0x0][0x398] ;  /* 0x00007300ff0777ac */ /* 0x000ee20008000800 */
[----:B0-----:R-:W-:-:S05]  /*0090*/  IMAD R5, R2, UR5, R5 ;  /* 0x0000000502057c24 */ /* 0x001fca000f8e0205 */
[----:B--2---:R-:W-:Y:S01]  /*00a0*/  ISETP.GE.AND P0, PT, R5, UR6, PT ;  /* 0x0000000605007c0c */ /* 0x004fe2000bf06270 */
[----:B-1----:R-:W-:-:S05]  /*00b0*/  IMAD R0, R3, UR4, R0 ;  /* 0x0000000403007c24 */ /* 0x002fca000f8e0200 */
[----:B---3--:R-:W-:-:S13]  /*00c0*/  ISETP.GE.OR P0, PT, R0, UR7, P0 ;  /* 0x0000000700007c0c */ /* 0x008fda0008706670 */
[----:B------:R-:W-:Y:S05]  /*00d0*/  @P0 EXIT ;  /* 0x000000000000094d */ /* 0x000fea0003800000 */
[----:B------:R-:W0:Y:S01]  /*00e0*/  LDC.64 R2, c[0x0][0x380] ;  /* 0x0000e000ff027b82 */ /* 0x000e220000000a00 */
[----:B------:R-:W1:Y:S01]  /*00f0*/  LDCU.64 UR4, c[0x0][0x358] ;  /* 0x00006b00ff0477ac */ /* 0x000e620008000a00 */
[----:B------:R-:W-:Y:S01]  /*0100*/  IMAD R7, R5, UR7, R0 ;  /* 0x0000000705077c24 */ /* 0x000fe2000f8e0200 */
[----:B------:R-:W2:Y:S05]  /*0110*/  LDCU UR6, c[0x0][0x390] ;  /* 0x00007200ff0677ac */ /* 0x000eaa0008000800 */
[----:B------:R-:W3:Y:S01]  /*0120*/  LDC.64 R4, c[0x0][0x388] ;  /* 0x0000e200ff047b82 */ /* 0x000ee20000000a00 */
[----:B0-----:R-:W-:-:S05]  /*0130*/  IMAD.WIDE R2, R7, 0x4, R2 ;  /* 0x0000000407027825 */ /* 0x001fca00078e0202 */
[----:B-1----:R-:W4:Y:S01]  /*0140*/  LDG.E R9, desc[UR4][R2.64] ;  /* 0x0000000402097981 */ /* 0x002f22000c1e1900 */
[----:B---3--:R-:W-:Y:S01]  /*0150*/  IMAD.WIDE R4, R7, 0x4, R4 ;  /* 0x0000000407047825 */ /* 0x008fe200078e0204 */
[----:B----4-:R-:W-:-:S13]  /*0160*/  FSETP.GT.AND P0, PT, R9, RZ, PT ;  /* 0x000000ff0900720b */ /* 0x010fda0003f04000 */
[----:B--2---:R-:W-:-:S05]  /*0170*/  @!P0 FMUL R9, R9, UR6 ;  /* 0x0000000609098c20 */ /* 0x004fca0008400000 */
[----:B------:R-:W-:Y:S01]  /*0180*/  STG.E desc[UR4][R4.64], R9 ;  /* 0x0000000904007986 */ /* 0x000fe2000c101904 */
[----:B------:R-:W-:Y:S05]  /*0190*/  EXIT ;  /* 0x000000000000794d */ /* 0x000fea0003800000 */
.L_x_0:
[----:B------:R-:W-:-:S00]  /*01a0*/  BRA `(.L_x_0) ;  /* 0xfffffffc00fc7947 */ /* 0x000fc0000383ffff */
[----:B------:R-:W-:-:S00]  /*01b0*/  NOP ;  /* 0x0000000000007918 */ /* 0x000fc00000000000 */
        /* <DEDUP_REMOVED lines=12> */
.L_x_1:


//--------------------- .nv.shared.reserved.0     --------------------------
	.section	.nv.shared.reserved.0,"aw",@nobits
	.weak		__nv_reservedSMEM_offset_0_alias
	.size		__nv_reservedSMEM_offset_0_alias, 0, 64
	.other		__nv_reservedSMEM_offset_0_alias,@"STO_CUDA_RESERVED_SHARED STV_DEFAULT"
__nv_reservedSMEM_offset_0_alias:
	.zero		0
	.zero		64


//--------------------- .nv.constant0._Z10leaky_reluPKfPffii --------------------------
	.section	.nv.constant0._Z10leaky_reluPKfPffii,"a",@progbits
	.sectionflags	@""
	.align	4
.nv.constant0._Z10leaky_reluPKfPffii:
	.zero		924


//--------------------- SYMBOLS --------------------------

	.type		.nv.reservedSmem.offset0,@object
	.size		.nv.reservedSmem.offset0,0x4
